//
// Generated by NVIDIA NVVM Compiler
//
// Compiler Build ID: CL-36424714
// Cuda compilation tools, release 13.0, V13.0.88
// Based on NVVM 20.0.0
//

.version 9.0
.target sm_100
.address_size 64

	// .globl	_Z3addPiS_S_

.visible .entry _Z3addPiS_S_(
	.param .u64 .ptr .align 1 _Z3addPiS_S__param_0,
	.param .u64 .ptr .align 1 _Z3addPiS_S__param_1,
	.param .u64 .ptr .align 1 _Z3addPiS_S__param_2
)
{
	.reg .pred 	%p<2>;
	.reg .b32 	%r<8>;
	.reg .b64 	%rd<11>;

	ld.param.u64 	%rd1, [_Z3addPiS_S__param_0];
	ld.param.u64 	%rd2, [_Z3addPiS_S__param_1];
	ld.param.u64 	%rd3, [_Z3addPiS_S__param_2];
	mov.u32 	%r2, %tid.x;
	mov.u32 	%r3, %ctaid.x;
	mov.u32 	%r4, %ntid.x;
	mad.lo.s32 	%r1, %r3, %r4, %r2;
	setp.gt.s32 	%p1, %r1, 9999;
	@%p1 bra 	$L__BB0_2;
	cvta.to.global.u64 	%rd4, %rd1;
	cvta.to.global.u64 	%rd5, %rd2;
	cvta.to.global.u64 	%rd6, %rd3;
	mul.wide.s32 	%rd7, %r1, 4;
	add.s64 	%rd8, %rd4, %rd7;
	ld.global.u32 	%r5, [%rd8];
	add.s64 	%rd9, %rd5, %rd7;
	ld.global.u32 	%r6, [%rd9];
	add.s32 	%r7, %r6, %r5;
	add.s64 	%rd10, %rd6, %rd7;
	st.global.u32 	[%rd10], %r7;
$L__BB0_2:
	ret;

}


// ===== COMPILED SASS (sm_100) =====

	.target	sm_100

	.elftype	@"ET_EXEC"


//--------------------- .note.nv.tkinfo           --------------------------
	.section	.note.nv.tkinfo,"",@"SHT_NOTE"
	.sectionflags	@"SHF_NOTE_NV_TKINFO"
	.tkinfo
        /*0018*/ 	.word	0x00000002
        /*0030*/ 	.string	""
        /*0030*/ 	.string	"ptxas"
        /*0030*/ 	.string	"Cuda compilation tools, release 13.0, V13.0.88"
        /*0030*/ 	.string	"Build cuda_13.0.r13.0/compiler.36424714_0"
        /*0030*/ 	.string	"-arch sm_100 -m 64 "



//--------------------- .note.nv.cuinfo           --------------------------
	.section	.note.nv.cuinfo,"",@"SHT_NOTE"
	.sectionflags	@"SHF_NOTE_NV_CUINFO"
        /*0018*/ 	.short	0x0002
        /*001a*/ 	.short	0x0064
        /*001c*/ 	.short	0x0082
	.zero		2


//--------------------- .nv.info                  --------------------------
	.section	.nv.info,"",@"SHT_CUDA_INFO"
	.align	4


	//----- nvinfo : EIATTR_REGCOUNT
	.align		4
        /*0000*/ 	.byte	0x04, 0x2f
        /*0002*/ 	.short	(.L_1 - .L_0)
	.align		4
.L_0:
        /*0004*/ 	.word	index@(_Z3addPiS_S_)
        /*0008*/ 	.word	0x0000000c


	//----- nvinfo : EIATTR_FRAME_SIZE
	.align		4
.L_1:
        /*000c*/ 	.byte	0x04, 0x11
        /*000e*/ 	.short	(.L_3 - .L_2)
	.align		4
.L_2:
        /*0010*/ 	.word	index@(_Z3addPiS_S_)
        /*0014*/ 	.word	0x00000000


	//----- nvinfo : EIATTR_MIN_STACK_SIZE
	.align		4
.L_3:
        /*0018*/ 	.byte	0x04, 0x12
        /*001a*/ 	.short	(.L_5 - .L_4)
	.align		4
.L_4:
        /*001c*/ 	.word	index@(_Z3addPiS_S_)
        /*0020*/ 	.word	0x00000000
.L_5:


//--------------------- .nv.compat                --------------------------
	.section	.nv.compat,"",@"SHT_CUDA_COMPAT_INFO"
	.align	4
        /*0000*/ 	.byte	0x02, 0x09, 0x00, 0x00, 0x02, 0x02, 0x01, 0x00, 0x02, 0x05, 0x05, 0x00, 0x03, 0x07, 0x01, 0x01
        /*0010*/ 	.byte	0x02, 0x03, 0x00, 0x00, 0x02, 0x06, 0x01, 0x00, 0x04, 0x0b, 0x08, 0x00, 0x09, 0x00, 0x00, 0x00
        /*0020*/ 	.byte	0x00, 0x00, 0x00, 0x00


//--------------------- .nv.info._Z3addPiS_S_     --------------------------
	.section	.nv.info._Z3addPiS_S_,"",@"SHT_CUDA_INFO"
	.sectionflags	@""
	.align	4


	//----- nvinfo : EIATTR_CUDA_API_VERSION
	.align		4
        /*0000*/ 	.byte	0x04, 0x37
        /*0002*/ 	.short	(.L_7 - .L_6)
.L_6:
        /*0004*/ 	.word	0x00000082


	//----- nvinfo : EIATTR_KPARAM_INFO
	.align		4
.L_7:
        /*0008*/ 	.byte	0x04, 0x17
        /*000a*/ 	.short	(.L_9 - .L_8)
.L_8:
        /*000c*/ 	.word	0x00000000
        /*0010*/ 	.short	0x0002
        /*0012*/ 	.short	0x0010
        /*0014*/ 	.byte	0x00, 0xf5, 0x21, 0x00


	//----- nvinfo : EIATTR_KPARAM_INFO
	.align		4
.L_9:
        /*0018*/ 	.byte	0x04, 0x17
        /*001a*/ 	.short	(.L_11 - .L_10)
.L_10:
        /*001c*/ 	.word	0x00000000
        /*0020*/ 	.short	0x0001
        /*0022*/ 	.short	0x0008
        /*0024*/ 	.byte	0x00, 0xf5, 0x21, 0x00


	//----- nvinfo : EIATTR_KPARAM_INFO
	.align		4
.L_11:
        /*0028*/ 	.byte	0x04, 0x17
        /*002a*/ 	.short	(.L_13 - .L_12)
.L_12:
        /*002c*/ 	.word	0x00000000
        /*0030*/ 	.short	0x0000
        /*0032*/ 	.short	0x0000
        /*0034*/ 	.byte	0x00, 0xf5, 0x21, 0x00


	//----- nvinfo : EIATTR_SPARSE_MMA_MASK
	.align		4
.L_13:
        /*0038*/ 	.byte	0x03, 0x50
        /*003a*/ 	.short	0x0000


	//----- nvinfo : EIATTR_MAXREG_COUNT
	.align		4
        /*003c*/ 	.byte	0x03, 0x1b
        /*003e*/ 	.short	0x00ff


	//----- nvinfo : EIATTR_MERCURY_ISA_VERSION
	.align		4
        /*0040*/ 	.byte	0x03, 0x5f
        /*0042*/ 	.short	0x0101


	//----- nvinfo : EIATTR_VRC_CTA_INIT_COUNT
	.align		4
        /*0044*/ 	.byte	0x02, 0x4a
	.zero		1
	.zero		1


	//----- nvinfo : EIATTR_EXIT_INSTR_OFFSETS
	.align		4
        /*0048*/ 	.byte	0x04, 0x1c
        /*004a*/ 	.short	(.L_15 - .L_14)


	//   ....[0]....
.L_14:
        /*004c*/ 	.word	0x00000060


	//   ....[1]....
        /*0050*/ 	.word	0x00000120


	//----- nvinfo : EIATTR_CBANK_PARAM_SIZE
	.align		4
.L_15:
        /*0054*/ 	.byte	0x03, 0x19
        /*0056*/ 	.short	0x0018


	//----- nvinfo : EIATTR_PARAM_CBANK
	.align		4
        /*0058*/ 	.byte	0x04, 0x0a
        /*005a*/ 	.short	(.L_17 - .L_16)
	.align		4
.L_16:
        /*005c*/ 	.word	index@(.nv.constant0._Z3addPiS_S_)
        /*0060*/ 	.short	0x0380
        /*0062*/ 	.short	0x0018


	//----- nvinfo : EIATTR_SW_WAR
	.align		4
.L_17:
        /*0064*/ 	.byte	0x04, 0x36
        /*0066*/ 	.short	(.L_19 - .L_18)
.L_18:
        /*0068*/ 	.word	0x00000008
.L_19:


//--------------------- .nv.callgraph             --------------------------
	.section	.nv.callgraph,"",@"SHT_CUDA_CALLGRAPH"
	.align	4
	.sectionentsize	8
	.align		4
        /*0000*/ 	.word	0x00000000
	.align		4
        /*0004*/ 	.word	0xffffffff
	.align		4
        /*0008*/ 	.word	0x00000000
	.align		4
        /*000c*/ 	.word	0xfffffffe
	.align		4
        /*0010*/ 	.word	0x00000000
	.align		4
        /*0014*/ 	.word	0xfffffffd
	.align		4
        /*0018*/ 	.word	0x00000000
	.align		4
        /*001c*/ 	.word	0xfffffffc


//--------------------- .text._Z3addPiS_S_        --------------------------
	.section	.text._Z3addPiS_S_,"ax",@progbits
	.align	128
        .global         _Z3addPiS_S_
        .type           _Z3addPiS_S_,@function
        .size           _Z3addPiS_S_,(.L_x_1 - _Z3addPiS_S_)
        .other          _Z3addPiS_S_,@"STO_CUDA_ENTRY STV_DEFAULT"
_Z3addPiS_S_:
.text._Z3addPiS_S_:
[----:B------:R-:W-:Y:S01]  /*0000*/  LDC R1, c[0x0][0x37c] ;  /* 0x0000df00ff017b82 */ /* 0x000fe20000000800 */
[----:B------:R-:W0:Y:S07]  /*0010*/  S2R R9, SR_TID.X ;  /* 0x0000000000097919 */ /* 0x000e2e0000002100 */
[----:B------:R-:W0:Y:S08]  /*0020*/  S2UR UR4, SR_CTAID.X ;  /* 0x00000000000479c3 */ /* 0x000e300000002500 */
[----:B------:R-:W0:Y:S02]  /*0030*/  LDC R0, c[0x0][0x360] ;  /* 0x0000d800ff007b82 */ /* 0x000e240000000800 */
[----:B0-----:R-:W-:-:S05]  /*0040*/  IMAD R9, R0, UR4, R9 ;  /* 0x0000000400097c24 */ /* 0x001fca000f8e0209 */
[----:B------:R-:W-:-:S13]  /*0050*/  ISETP.GT.AND P0, PT, R9, 0x270f, PT ;  /* 0x0000270f0900780c */ /* 0x000fda0003f04270 */
[----:B------:R-:W-:Y:S05]  /*0060*/  @P0 EXIT ;  /* 0x000000000000094d */ /* 0x000fea0003800000 */
[----:B------:R-:W0:Y:S01]  /*0070*/  LDC.64 R2, c[0x0][0x380] ;  /* 0x0000e000ff027b82 */ /* 0x000e220000000a00 */
[----:B------:R-:W1:Y:S07]  /*0080*/  LDCU.64 UR4, c[0x0][0x358] ;  /* 0x00006b00ff0477ac */ /* 0x000e6e0008000a00 */
[----:B------:R-:W2:Y:S08]  /*0090*/  LDC.64 R4, c[0x0][0x388] ;  /* 0x0000e200ff047b82 */ /* 0x000eb00000000a00 */
[----:B------:R-:W3:Y:S01]  /*00a0*/  LDC.64 R6, c[0x0][0x390] ;  /* 0x0000e400ff067b82 */ /* 0x000ee20000000a00 */
[----:B0-----:R-:W-:-:S06]  /*00b0*/  IMAD.WIDE R2, R9, 0x4, R2 ;  /* 0x0000000409027825 */ /* 0x001fcc00078e0202 */
[----:B-1----:R-:W4:Y:S01]  /*00c0*/  LDG.E R2, desc[UR4][R2.64] ;  /* 0x0000000402027981 */ /* 0x002f22000c1e1900 */
[----:B--2---:R-:W-:-:S06]  /*00d0*/  IMAD.WIDE R4, R9, 0x4, R4 ;  /* 0x0000000409047825 */ /* 0x004fcc00078e0204 */
[----:B------:R-:W4:Y:S01]  /*00e0*/  LDG.E R5, desc[UR4][R4.64] ;  /* 0x0000000404057981 */ /* 0x000f22000c1e1900 */
[----:B---3--:R-:W-:Y:S01]  /*00f0*/  IMAD.WIDE R6, R9, 0x4, R6 ;  /* 0x0000000409067825 */ /* 0x008fe200078e0206 */
[----:B----4-:R-:W-:-:S05]  /*0100*/  IADD3 R9, PT, PT, R2, R5, RZ ;  /* 0x0000000502097210 */ /* 0x010fca0007ffe0ff */
[----:B------:R-:W-:Y:S01]  /*0110*/  STG.E desc[UR4][R6.64], R9 ;  /* 0x0000000906007986 */ /* 0x000fe2000c101904 */
[----:B------:R-:W-:Y:S05]  /*0120*/  EXIT ;  /* 0x000000000000794d */ /* 0x000fea0003800000 */
.L_x_0:
[----:B------:R-:W-:-:S00]  /*0130*/  BRA `(.L_x_0) ;  /* 0xfffffffc00fc7947 */ /* 0x000fc0000383ffff */
[----:B------:R-:W-:-:S00]  /*0140*/  NOP ;  /* 0x0000000000007918 */ /* 0x000fc00000000000 */
        /* <DEDUP_REMOVED lines=11> */
.L_x_1:


//--------------------- .nv.shared.reserved.0     --------------------------
	.section	.nv.shared.reserved.0,"aw",@nobits
	.weak		__nv_reservedSMEM_offset_0_alias
	.size		__nv_reservedSMEM_offset_0_alias, 0, 64
	.other		__nv_reservedSMEM_offset_0_alias,@"STO_CUDA_RESERVED_SHARED STV_DEFAULT"
__nv_reservedSMEM_offset_0_alias:
	.zero		0
	.zero		64


//--------------------- .nv.constant0._Z3addPiS_S_ --------------------------
	.section	.nv.constant0._Z3addPiS_S_,"a",@progbits
	.sectionflags	@""
	.align	4
.nv.constant0._Z3addPiS_S_:
	.zero		920


//--------------------- SYMBOLS --------------------------

	.type		.nv.reservedSmem.offset0,@object
	.size		.nv.reservedSmem.offset0,0x4
